//
// Generated by NVIDIA NVVM Compiler
//
// Compiler Build ID: CL-36424714
// Cuda compilation tools, release 13.0, V13.0.88
// Based on NVVM 20.0.0
//

.version 9.0
.target sm_100
.address_size 64

// _ZZ21smem_ld_hammer_kernelvE3arr has been demoted

.entry _Z21smem_ld_hammer_kernelv()
{
	.reg .pred 	%p<3>;
	.reg .b32 	%r<87>;
	.reg .b64 	%fd<86>;
	// demoted variable
	.shared .align 1 .b8 _ZZ21smem_ld_hammer_kernelvE3arr[49152];
	mov.u32 	%r1, %tid.x;
	shl.b32 	%r27, %r1, 3;
	add.s32 	%r28, %r27, 4864;
	and.b32  	%r2, %r28, 5112;
	add.s32 	%r29, %r27, 256;
	and.b32  	%r30, %r29, 5112;
	add.s32 	%r3, %r30, 256;
	add.s32 	%r31, %r27, 4608;
	and.b32  	%r4, %r31, 5112;
	add.s32 	%r32, %r27, 512;
	and.b32  	%r33, %r32, 5112;
	add.s32 	%r5, %r33, 256;
	add.s32 	%r34, %r27, 4352;
	and.b32  	%r6, %r34, 5112;
	add.s32 	%r35, %r27, 768;
	and.b32  	%r36, %r35, 5112;
	add.s32 	%r7, %r36, 256;
	and.b32  	%r37, %r27, 5112;
	xor.b32  	%r8, %r37, 4096;
	add.s32 	%r38, %r27, 1024;
	and.b32  	%r39, %r38, 5112;
	add.s32 	%r9, %r39, 256;
	add.s32 	%r40, %r27, 3840;
	and.b32  	%r10, %r40, 5112;
	add.s32 	%r41, %r27, 1280;
	and.b32  	%r42, %r41, 5112;
	add.s32 	%r11, %r42, 256;
	add.s32 	%r43, %r27, 3584;
	and.b32  	%r12, %r43, 5112;
	add.s32 	%r44, %r27, 1536;
	and.b32  	%r45, %r44, 5112;
	add.s32 	%r13, %r45, 256;
	add.s32 	%r46, %r27, 3328;
	and.b32  	%r14, %r46, 5112;
	add.s32 	%r47, %r27, 1792;
	and.b32  	%r48, %r47, 5112;
	add.s32 	%r15, %r48, 256;
	add.s32 	%r49, %r27, 3072;
	and.b32  	%r16, %r49, 5112;
	add.s32 	%r50, %r27, 2048;
	and.b32  	%r51, %r50, 5112;
	add.s32 	%r17, %r51, 256;
	add.s32 	%r52, %r27, 2304;
	and.b32  	%r53, %r52, 5112;
	add.s32 	%r18, %r53, 256;
	add.s32 	%r54, %r27, 2560;
	and.b32  	%r19, %r54, 5112;
	mov.b32 	%r84, 0;
	mov.f64 	%fd85, 0d0000000000000000;
$L__BB0_1:
	mov.u32 	%r86, _ZZ21smem_ld_hammer_kernelvE3arr;
	mov.b32 	%r85, 0;
$L__BB0_2:
	and.b32  	%r58, %r27, 5112;
	add.s32 	%r59, %r58, %r86;
	ld.shared.f64 	%fd5, [%r59];
	add.f64 	%fd6, %fd85, %fd5;
	add.s32 	%r60, %r86, %r3;
	ld.shared.f64 	%fd7, [%r60+-256];
	add.f64 	%fd8, %fd6, %fd7;
	add.s32 	%r61, %r86, %r5;
	ld.shared.f64 	%fd9, [%r61+-256];
	add.f64 	%fd10, %fd8, %fd9;
	add.s32 	%r62, %r86, %r7;
	ld.shared.f64 	%fd11, [%r62+-256];
	add.f64 	%fd12, %fd10, %fd11;
	add.s32 	%r63, %r86, %r9;
	ld.shared.f64 	%fd13, [%r63+-256];
	add.f64 	%fd14, %fd12, %fd13;
	add.s32 	%r64, %r86, %r11;
	ld.shared.f64 	%fd15, [%r64+-256];
	add.f64 	%fd16, %fd14, %fd15;
	add.s32 	%r65, %r86, %r13;
	ld.shared.f64 	%fd17, [%r65+-256];
	add.f64 	%fd18, %fd16, %fd17;
	add.s32 	%r66, %r86, %r15;
	ld.shared.f64 	%fd19, [%r66+-256];
	add.f64 	%fd20, %fd18, %fd19;
	add.s32 	%r67, %r86, %r17;
	ld.shared.f64 	%fd21, [%r67+-256];
	add.f64 	%fd22, %fd20, %fd21;
	add.s32 	%r68, %r86, %r18;
	ld.shared.f64 	%fd23, [%r68+-256];
	add.f64 	%fd24, %fd22, %fd23;
	add.s32 	%r69, %r86, %r19;
	ld.shared.f64 	%fd25, [%r69];
	add.f64 	%fd26, %fd24, %fd25;
	add.s32 	%r70, %r27, 2816;
	and.b32  	%r71, %r70, 5112;
	add.s32 	%r72, %r86, %r71;
	ld.shared.f64 	%fd27, [%r72];
	add.f64 	%fd28, %fd26, %fd27;
	add.s32 	%r73, %r86, %r16;
	ld.shared.f64 	%fd29, [%r73];
	add.f64 	%fd30, %fd28, %fd29;
	add.s32 	%r74, %r86, %r14;
	ld.shared.f64 	%fd31, [%r74];
	add.f64 	%fd32, %fd30, %fd31;
	add.s32 	%r75, %r86, %r12;
	ld.shared.f64 	%fd33, [%r75];
	add.f64 	%fd34, %fd32, %fd33;
	add.s32 	%r76, %r86, %r10;
	ld.shared.f64 	%fd35, [%r76];
	add.f64 	%fd36, %fd34, %fd35;
	add.s32 	%r77, %r86, %r8;
	ld.shared.f64 	%fd37, [%r77];
	add.f64 	%fd38, %fd36, %fd37;
	add.s32 	%r78, %r86, %r6;
	ld.shared.f64 	%fd39, [%r78];
	add.f64 	%fd40, %fd38, %fd39;
	add.s32 	%r79, %r86, %r4;
	ld.shared.f64 	%fd41, [%r79];
	add.f64 	%fd42, %fd40, %fd41;
	add.s32 	%r80, %r86, %r2;
	ld.shared.f64 	%fd43, [%r80];
	add.f64 	%fd44, %fd42, %fd43;
	ld.shared.f64 	%fd45, [%r59+256];
	add.f64 	%fd46, %fd44, %fd45;
	ld.shared.f64 	%fd47, [%r60];
	add.f64 	%fd48, %fd46, %fd47;
	ld.shared.f64 	%fd49, [%r61];
	add.f64 	%fd50, %fd48, %fd49;
	ld.shared.f64 	%fd51, [%r62];
	add.f64 	%fd52, %fd50, %fd51;
	ld.shared.f64 	%fd53, [%r63];
	add.f64 	%fd54, %fd52, %fd53;
	ld.shared.f64 	%fd55, [%r64];
	add.f64 	%fd56, %fd54, %fd55;
	ld.shared.f64 	%fd57, [%r65];
	add.f64 	%fd58, %fd56, %fd57;
	ld.shared.f64 	%fd59, [%r66];
	add.f64 	%fd60, %fd58, %fd59;
	ld.shared.f64 	%fd61, [%r67];
	add.f64 	%fd62, %fd60, %fd61;
	ld.shared.f64 	%fd63, [%r68];
	add.f64 	%fd64, %fd62, %fd63;
	ld.shared.f64 	%fd65, [%r69+256];
	add.f64 	%fd66, %fd64, %fd65;
	ld.shared.f64 	%fd67, [%r72+256];
	add.f64 	%fd68, %fd66, %fd67;
	ld.shared.f64 	%fd69, [%r73+256];
	add.f64 	%fd70, %fd68, %fd69;
	ld.shared.f64 	%fd71, [%r74+256];
	add.f64 	%fd72, %fd70, %fd71;
	ld.shared.f64 	%fd73, [%r75+256];
	add.f64 	%fd74, %fd72, %fd73;
	ld.shared.f64 	%fd75, [%r76+256];
	add.f64 	%fd76, %fd74, %fd75;
	ld.shared.f64 	%fd77, [%r77+256];
	add.f64 	%fd78, %fd76, %fd77;
	ld.shared.f64 	%fd79, [%r78+256];
	add.f64 	%fd80, %fd78, %fd79;
	ld.shared.f64 	%fd81, [%r79+256];
	add.f64 	%fd82, %fd80, %fd81;
	ld.shared.f64 	%fd83, [%r80+256];
	add.f64 	%fd85, %fd82, %fd83;
	add.s32 	%r86, %r86, 512;
	add.s32 	%r24, %r85, 1280;
	setp.lt.u32 	%p1, %r85, 4864;
	mov.u32 	%r85, %r24;
	@%p1 bra 	$L__BB0_2;
	add.s32 	%r84, %r84, 1;
	setp.ne.s32 	%p2, %r84, 12000000;
	@%p2 bra 	$L__BB0_1;
	mov.u32 	%r82, _ZZ21smem_ld_hammer_kernelvE3arr;
	add.s32 	%r83, %r82, %r27;
	st.shared.f64 	[%r83], %fd85;
	ret;

}


// ===== COMPILED SASS (sm_100) =====

	.target	sm_100

	.elftype	@"ET_EXEC"


//--------------------- .note.nv.tkinfo           --------------------------
	.section	.note.nv.tkinfo,"",@"SHT_NOTE"
	.sectionflags	@"SHF_NOTE_NV_TKINFO"
	.tkinfo
        /*0018*/ 	.word	0x00000002
        /*0030*/ 	.string	""
        /*0030*/ 	.string	"ptxas"
        /*0030*/ 	.string	"Cuda compilation tools, release 13.0, V13.0.88"
        /*0030*/ 	.string	"Build cuda_13.0.r13.0/compiler.36424714_0"
        /*0030*/ 	.string	"-arch sm_100 -m 64 "



//--------------------- .note.nv.cuinfo           --------------------------
	.section	.note.nv.cuinfo,"",@"SHT_NOTE"
	.sectionflags	@"SHF_NOTE_NV_CUINFO"
        /*0018*/ 	.short	0x0002
        /*001a*/ 	.short	0x0064
        /*001c*/ 	.short	0x0082
	.zero		2


//--------------------- .nv.info                  --------------------------
	.section	.nv.info,"",@"SHT_CUDA_INFO"
	.align	4


	//----- nvinfo : EIATTR_REGCOUNT
	.align		4
        /*0000*/ 	.byte	0x04, 0x2f
        /*0002*/ 	.short	(.L_1 - .L_0)
	.align		4
.L_0:
        /*0004*/ 	.word	index@(_Z21smem_ld_hammer_kernelv)
        /*0008*/ 	.word	0x00000024


	//----- nvinfo : EIATTR_FRAME_SIZE
	.align		4
.L_1:
        /*000c*/ 	.byte	0x04, 0x11
        /*000e*/ 	.short	(.L_3 - .L_2)
	.align		4
.L_2:
        /*0010*/ 	.word	index@(_Z21smem_ld_hammer_kernelv)
        /*0014*/ 	.word	0x00000000


	//----- nvinfo : EIATTR_MIN_STACK_SIZE
	.align		4
.L_3:
        /*0018*/ 	.byte	0x04, 0x12
        /*001a*/ 	.short	(.L_5 - .L_4)
	.align		4
.L_4:
        /*001c*/ 	.word	index@(_Z21smem_ld_hammer_kernelv)
        /*0020*/ 	.word	0x00000000
.L_5:


//--------------------- .nv.compat                --------------------------
	.section	.nv.compat,"",@"SHT_CUDA_COMPAT_INFO"
	.align	4
        /*0000*/ 	.byte	0x02, 0x09, 0x00, 0x00, 0x02, 0x02, 0x01, 0x00, 0x02, 0x05, 0x05, 0x00, 0x03, 0x07, 0x01, 0x01
        /*0010*/ 	.byte	0x02, 0x03, 0x00, 0x00, 0x02, 0x06, 0x01, 0x00, 0x04, 0x0b, 0x08, 0x00, 0x01, 0x00, 0x00, 0x00
        /*0020*/ 	.byte	0x00, 0x00, 0x00, 0x00


//--------------------- .nv.info._Z21smem_ld_hammer_kernelv --------------------------
	.section	.nv.info._Z21smem_ld_hammer_kernelv,"",@"SHT_CUDA_INFO"
	.sectionflags	@""
	.align	4


	//----- nvinfo : EIATTR_CUDA_API_VERSION
	.align		4
        /*0000*/ 	.byte	0x04, 0x37
        /*0002*/ 	.short	(.L_7 - .L_6)
.L_6:
        /*0004*/ 	.word	0x00000082


	//----- nvinfo : EIATTR_SPARSE_MMA_MASK
	.align		4
.L_7:
        /*0008*/ 	.byte	0x03, 0x50
        /*000a*/ 	.short	0x0000


	//----- nvinfo : EIATTR_MAXREG_COUNT
	.align		4
        /*000c*/ 	.byte	0x03, 0x1b
        /*000e*/ 	.short	0x00ff


	//----- nvinfo : EIATTR_MERCURY_ISA_VERSION
	.align		4
        /*0010*/ 	.byte	0x03, 0x5f
        /*0012*/ 	.short	0x0101


	//----- nvinfo : EIATTR_VRC_CTA_INIT_COUNT
	.align		4
        /*0014*/ 	.byte	0x02, 0x4a
	.zero		1
	.zero		1


	//----- nvinfo : EIATTR_EXIT_INSTR_OFFSETS
	.align		4
        /*0018*/ 	.byte	0x04, 0x1c
        /*001a*/ 	.short	(.L_9 - .L_8)


	//   ....[0]....
.L_8:
        /*001c*/ 	.word	0x000008b0


	//----- nvinfo : EIATTR_SW_WAR
	.align		4
.L_9:
        /*0020*/ 	.byte	0x04, 0x36
        /*0022*/ 	.short	(.L_11 - .L_10)
.L_10:
        /*0024*/ 	.word	0x00000008
.L_11:


//--------------------- .nv.callgraph             --------------------------
	.section	.nv.callgraph,"",@"SHT_CUDA_CALLGRAPH"
	.align	4
	.sectionentsize	8
	.align		4
        /*0000*/ 	.word	0x00000000
	.align		4
        /*0004*/ 	.word	0xffffffff
	.align		4
        /*0008*/ 	.word	0x00000000
	.align		4
        /*000c*/ 	.word	0xfffffffe
	.align		4
        /*0010*/ 	.word	0x00000000
	.align		4
        /*0014*/ 	.word	0xfffffffd
	.align		4
        /*0018*/ 	.word	0x00000000
	.align		4
        /*001c*/ 	.word	0xfffffffc


//--------------------- .text._Z21smem_ld_hammer_kernelv --------------------------
	.section	.text._Z21smem_ld_hammer_kernelv,"ax",@progbits
	.align	128
.text._Z21smem_ld_hammer_kernelv:
        .type           _Z21smem_ld_hammer_kernelv,@function
        .size           _Z21smem_ld_hammer_kernelv,(.L_x_3 - _Z21smem_ld_hammer_kernelv)
        .other          _Z21smem_ld_hammer_kernelv,@"STO_CUDA_ENTRY STV_DEFAULT"
_Z21smem_ld_hammer_kernelv:
[----:B------:R-:W-:Y:S01]  /*0000*/  LDC R1, c[0x0][0x37c] ;  /* 0x0000df00ff017b82 */ /* 0x000fe20000000800 */
[----:B------:R-:W0:Y:S01]  /*0010*/  S2R R0, SR_TID.X ;  /* 0x0000000000007919 */ /* 0x000e220000002100 */
[----:B------:R-:W-:Y:S01]  /*0020*/  CS2R R14, SRZ ;  /* 0x00000000000e7805 */ /* 0x000fe2000001ff00 */
[----:B------:R-:W-:Y:S01]  /*0030*/  UMOV UR4, URZ ;  /* 0x000000ff00047c82 */ /* 0x000fe20008000000 */
[----:B0-----:R-:W-:-:S04]  /*0040*/  IMAD.SHL.U32 R0, R0, 0x8, RZ ;  /* 0x0000000800007824 */ /* 0x001fc800078e00ff */
[C---:B------:R-:W-:Y:S01]  /*0050*/  VIADD R3, R0.reuse, 0x1300 ;  /* 0x0000130000037836 */ /* 0x040fe20000000000 */
[C---:B------:R-:W-:Y:S01]  /*0060*/  LOP3.LUT R9, R0.reuse, 0x13f8, RZ, 0xc0, !PT ;  /* 0x000013f800097812 */ /* 0x040fe200078ec0ff */
[C---:B------:R-:W-:Y:S02]  /*0070*/  VIADD R4, R0.reuse, 0x100 ;  /* 0x0000010000047836 */ /* 0x040fe40000000000 */
[C---:B------:R-:W-:Y:S01]  /*0080*/  VIADD R5, R0.reuse, 0x1200 ;  /* 0x0000120000057836 */ /* 0x040fe20000000000 */
[----:B------:R-:W-:Y:S01]  /*0090*/  LOP3.LUT R3, R3, 0x13f8, RZ, 0xc0, !PT ;  /* 0x000013f803037812 */ /* 0x000fe200078ec0ff */
[----:B------:R-:W-:Y:S01]  /*00a0*/  VIADD R6, R0, 0x200 ;  /* 0x0000020000067836 */ /* 0x000fe20000000000 */
[----:B------:R-:W-:Y:S01]  /*00b0*/  LOP3.LUT R4, R4, 0x13f8, RZ, 0xc0, !PT ;  /* 0x000013f804047812 */ /* 0x000fe200078ec0ff */
        /* <DEDUP_REMOVED lines=24> */
[----:B------:R-:W-:Y:S01]  /*0240*/  VIADD R32, R0, 0xa00 ;  /* 0x00000a0000207836 */ /* 0x000fe20000000000 */
[----:B------:R-:W-:-:S02]  /*0250*/  LOP3.LUT R29, R29, 0x13f8, RZ, 0xc0, !PT ;  /* 0x000013f81d1d7812 */ /* 0x000fc400078ec0ff */
[----:B------:R-:W-:Y:S02]  /*0260*/  LOP3.LUT R30, R30, 0x13f8, RZ, 0xc0, !PT ;  /* 0x000013f81e1e7812 */ /* 0x000fe400078ec0ff */
[----:B------:R-:W-:Y:S02]  /*0270*/  LOP3.LUT R31, R31, 0x13f8, RZ, 0xc0, !PT ;  /* 0x000013f81f1f7812 */ /* 0x000fe400078ec0ff */
[----:B------:R-:W-:-:S07]  /*0280*/  LOP3.LUT R32, R32, 0x13f8, RZ, 0xc0, !PT ;  /* 0x000013f820207812 */ /* 0x000fce00078ec0ff */
.L_x_1:
[----:B------:R-:W0:Y:S01]  /*0290*/  S2UR UR6, SR_CgaCtaId ;  /* 0x00000000000679c3 */ /* 0x000e220000008800 */
[C---:B------:R-:W-:Y:S01]  /*02a0*/  VIADD R2, R0.reuse, 0xb00 ;  /* 0x00000b0000027836 */ /* 0x040fe20000000000 */
[----:B------:R-:W-:Y:S01]  /*02b0*/  UIADD3 UR4, UPT, UPT, UR4, 0x1, URZ ;  /* 0x0000000104047890 */ /* 0x000fe2000fffe0ff */
[----:B------:R-:W-:Y:S01]  /*02c0*/  LOP3.LUT R33, R0, 0x13f8, RZ, 0xc0, !PT ;  /* 0x000013f800217812 */ /* 0x000fe200078ec0ff */
[----:B------:R-:W-:Y:S02]  /*02d0*/  UMOV UR5, 0x400 ;  /* 0x0000040000057882 */ /* 0x000fe40000000000 */
[----:B------:R-:W-:Y:S01]  /*02e0*/  LOP3.LUT R2, R2, 0x13f8, RZ, 0xc0, !PT ;  /* 0x000013f802027812 */ /* 0x000fe200078ec0ff */
[----:B------:R-:W-:Y:S02]  /*02f0*/  UISETP.NE.AND UP1, UPT, UR4, 0xb71b00, UPT ;  /* 0x00b71b000400788c */ /* 0x000fe4000bf25270 */
[----:B0-----:R-:W-:-:S03]  /*0300*/  ULEA UR6, UR6, UR5, 0x18 ;  /* 0x0000000506067291 */ /* 0x001fc6000f8ec0ff */
[----:B------:R-:W-:-:S09]  /*0310*/  UMOV UR5, URZ ;  /* 0x000000ff00057c82 */ /* 0x000fd20008000000 */
.L_x_0:
[----:B------:R-:W0:Y:S01]  /*0320*/  LDS.64 R20, [R33+UR6] ;  /* 0x0000000621147984 */ /* 0x000e220008000a00 */
[----:B------:R-:W-:-:S03]  /*0330*/  UIADD3 UR5, UPT, UPT, UR5, 0x500, URZ ;  /* 0x0000050005057890 */ /* 0x000fc6000fffe0ff */
[----:B------:R-:W1:Y:S01]  /*0340*/  LDS.64 R18, [R4+UR6] ;  /* 0x0000000604127984 */ /* 0x000e620008000a00 */
[----:B------:R-:W-:-:S03]  /*0350*/  UISETP.GE.U32.AND UP0, UPT, UR5, 0x1800, UPT ;  /* 0x000018000500788c */ /* 0x000fc6000bf06070 */
[----:B------:R-:W2:Y:S04]  /*0360*/  LDS.64 R16, [R6+UR6] ;  /* 0x0000000606107984 */ /* 0x000ea80008000a00 */
[----:B------:R-:W3:Y:S04]  /*0370*/  LDS.64 R24, [R8+UR6] ;  /* 0x0000000608187984 */ /* 0x000ee80008000a00 */
[----:B------:R-:W4:Y:S01]  /*0380*/  LDS.64 R22, [R10+UR6] ;  /* 0x000000060a167984 */ /* 0x000f220008000a00 */
[----:B0-----:R-:W-:-:S03]  /*0390*/  DADD R20, R20, R14 ;  /* 0x0000000014147229 */ /* 0x001fc6000000000e */
[----:B------:R-:W0:Y:S05]  /*03a0*/  LDS.64 R14, [R12+UR6] ;  /* 0x000000060c0e7984 */ /* 0x000e2a0008000a00 */
[----:B-1----:R-:W-:Y:S02]  /*03b0*/  DADD R18, R20, R18 ;  /* 0x0000000014127229 */ /* 0x002fe40000000012 */
[----:B------:R-:W1:Y:S06]  /*03c0*/  LDS.64 R20, [R26+UR6] ;  /* 0x000000061a147984 */ /* 0x000e6c0008000a00 */
[----:B--2---:R-:W-:-:S02]  /*03d0*/  DADD R16, R18, R16 ;  /* 0x0000000012107229 */ /* 0x004fc40000000010 */
[----:B------:R-:W2:Y:S06]  /*03e0*/  LDS.64 R18, [R28+UR6] ;  /* 0x000000061c127984 */ /* 0x000eac0008000a00 */
[----:B---3--:R-:W-:Y:S02]  /*03f0*/  DADD R24, R16, R24 ;  /* 0x0000000010187229 */ /* 0x008fe40000000018 */
[----:B------:R-:W3:Y:S06]  /*0400*/  LDS.64 R16, [R30+UR6] ;  /* 0x000000061e107984 */ /* 0x000eec0008000a00 */
[----:B----4-:R-:W-:-:S02]  /*0410*/  DADD R22, R24, R22 ;  /* 0x0000000018167229 */ /* 0x010fc40000000016 */
[----:B------:R-:W4:Y:S06]  /*0420*/  LDS.64 R24, [R31+UR6] ;  /* 0x000000061f187984 */ /* 0x000f2c0008000a00 */
[----:B0-----:R-:W-:Y:S02]  /*0430*/  DADD R14, R22, R14 ;  /* 0x00000000160e7229 */ /* 0x001fe4000000000e */
[----:B------:R-:W0:Y:S06]  /*0440*/  LDS.64 R22, [R32+UR6] ;  /* 0x0000000620167984 */ /* 0x000e2c0008000a00 */
[----:B-1----:R-:W-:-:S02]  /*0450*/  DADD R20, R14, R20 ;  /* 0x000000000e147229 */ /* 0x002fc40000000014 */
[----:B------:R-:W1:Y:S06]  /*0460*/  LDS.64 R14, [R2+UR6] ;  /* 0x00000006020e7984 */ /* 0x000e6c0008000a00 */
[----:B--2---:R-:W-:Y:S02]  /*0470*/  DADD R18, R20, R18 ;  /* 0x0000000014127229 */ /* 0x004fe40000000012 */
[----:B------:R-:W2:Y:S06]  /*0480*/  LDS.64 R20, [R29+UR6] ;  /* 0x000000061d147984 */ /* 0x000eac0008000a00 */
[----:B---3--:R-:W-:-:S02]  /*0490*/  DADD R16, R18, R16 ;  /* 0x0000000012107229 */ /* 0x008fc40000000010 */
[----:B------:R-:W3:Y:S06]  /*04a0*/  LDS.64 R18, [R27+UR6] ;  /* 0x000000061b127984 */ /* 0x000eec0008000a00 */
[----:B----4-:R-:W-:Y:S02]  /*04b0*/  DADD R24, R16, R24 ;  /* 0x0000000010187229 */ /* 0x010fe40000000018 */
[----:B------:R-:W4:Y:S06]  /*04c0*/  LDS.64 R16, [R13+UR6] ;  /* 0x000000060d107984 */ /* 0x000f2c0008000a00 */
[----:B0-----:R-:W-:-:S02]  /*04d0*/  DADD R22, R24, R22 ;  /* 0x0000000018167229 */ /* 0x001fc40000000016 */
[----:B------:R-:W0:Y:S06]  /*04e0*/  LDS.64 R24, [R11+UR6] ;  /* 0x000000060b187984 */ /* 0x000e2c0008000a00 */
        /* <DEDUP_REMOVED lines=9> */
[----:B------:R-:W0:Y:S06]  /*0580*/  LDS.64 R16, [R33+UR6+0x100] ;  /* 0x0001000621107984 */ /* 0x000e2c0008000a00 */
[----:B-1----:R-:W-:-:S02]  /*0590*/  DADD R22, R24, R22 ;  /* 0x0000000018167229 */ /* 0x002fc40000000016 */
[----:B------:R-:W1:Y:S06]  /*05a0*/  LDS.64 R24, [R4+UR6+0x100] ;  /* 0x0001000604187984 */ /* 0x000e6c0008000a00 */
[----:B--2---:R-:W-:Y:S02]  /*05b0*/  DADD R14, R22, R14 ;  /* 0x00000000160e7229 */ /* 0x004fe4000000000e */
[----:B------:R-:W2:Y:S06]  /*05c0*/  LDS.64 R22, [R6+UR6+0x100] ;  /* 0x0001000606167984 */ /* 0x000eac0008000a00 */
[----:B---3--:R-:W-:-:S02]  /*05d0*/  DADD R20, R14, R20 ;  /* 0x000000000e147229 */ /* 0x008fc40000000014 */
[----:B------:R-:W3:Y:S06]  /*05e0*/  LDS.64 R14, [R8+UR6+0x100] ;  /* 0x00010006080e7984 */ /* 0x000eec0008000a00 */
[----:B----4-:R-:W-:Y:S02]  /*05f0*/  DADD R18, R20, R18 ;  /* 0x0000000014127229 */ /* 0x010fe40000000012 */
[----:B------:R-:W4:Y:S06]  /*0600*/  LDS.64 R20, [R10+UR6+0x100] ;  /* 0x000100060a147984 */ /* 0x000f2c0008000a00 */
[----:B0-----:R-:W-:-:S02]  /*0610*/  DADD R16, R18, R16 ;  /* 0x0000000012107229 */ /* 0x001fc40000000010 */
[----:B------:R-:W0:Y:S06]  /*0620*/  LDS.64 R18, [R12+UR6+0x100] ;  /* 0x000100060c127984 */ /* 0x000e2c0008000a00 */
[----:B-1----:R-:W-:Y:S02]  /*0630*/  DADD R24, R16, R24 ;  /* 0x0000000010187229 */ /* 0x002fe40000000018 */
[----:B------:R-:W1:Y:S06]  /*0640*/  LDS.64 R16, [R26+UR6+0x100] ;  /* 0x000100061a107984 */ /* 0x000e6c0008000a00 */
[----:B--2---:R-:W-:-:S02]  /*0650*/  DADD R22, R24, R22 ;  /* 0x0000000018167229 */ /* 0x004fc40000000016 */
[----:B------:R-:W2:Y:S06]  /*0660*/  LDS.64 R24, [R28+UR6+0x100] ;  /* 0x000100061c187984 */ /* 0x000eac0008000a00 */
[----:B---3--:R-:W-:Y:S02]  /*0670*/  DADD R14, R22, R14 ;  /* 0x00000000160e7229 */ /* 0x008fe4000000000e */
[----:B------:R-:W3:Y:S06]  /*0680*/  LDS.64 R22, [R30+UR6+0x100] ;  /* 0x000100061e167984 */ /* 0x000eec0008000a00 */
[----:B----4-:R-:W-:-:S02]  /*0690*/  DADD R20, R14, R20 ;  /* 0x000000000e147229 */ /* 0x010fc40000000014 */
[----:B------:R-:W4:Y:S06]  /*06a0*/  LDS.64 R14, [R31+UR6+0x100] ;  /* 0x000100061f0e7984 */ /* 0x000f2c0008000a00 */
        /* <DEDUP_REMOVED lines=19> */
[----:B------:R-:W4:Y:S01]  /*07e0*/  LDS.64 R24, [R3+UR6+0x100] ;  /* 0x0001000603187984 */ /* 0x000f220008000a00 */
[----:B------:R-:W-:-:S05]  /*07f0*/  UIADD3 UR6, UPT, UPT, UR6, 0x200, URZ ;  /* 0x0000020006067890 */ /* 0x000fca000fffe0ff */
[----:B0-----:R-:W-:-:S08]  /*0800*/  DADD R14, R22, R14 ;  /* 0x00000000160e7229 */ /* 0x001fd0000000000e */
[----:B-1----:R-:W-:-:S08]  /*0810*/  DADD R14, R14, R20 ;  /* 0x000000000e0e7229 */ /* 0x002fd00000000014 */
[----:B--2---:R-:W-:-:S08]  /*0820*/  DADD R14, R14, R18 ;  /* 0x000000000e0e7229 */ /* 0x004fd00000000012 */
[----:B---3--:R-:W-:-:S08]  /*0830*/  DADD R14, R14, R16 ;  /* 0x000000000e0e7229 */ /* 0x008fd00000000010 */
[----:B----4-:R-:W-:Y:S01]  /*0840*/  DADD R14, R14, R24 ;  /* 0x000000000e0e7229 */ /* 0x010fe20000000018 */
[----:B------:R-:W-:Y:S10]  /*0850*/  BRA.U !UP0, `(.L_x_0) ;  /* 0xfffffff908b07547 */ /* 0x000ff4000b83ffff */
[----:B------:R-:W-:Y:S05]  /*0860*/  BRA.U UP1, `(.L_x_1) ;  /* 0xfffffff901887547 */ /* 0x000fea000b83ffff */
[----:B------:R-:W0:Y:S01]  /*0870*/  S2UR UR5, SR_CgaCtaId ;  /* 0x00000000000579c3 */ /* 0x000e220000008800 */
[----:B------:R-:W-:Y:S02]  /*0880*/  UMOV UR4, 0x400 ;  /* 0x0000040000047882 */ /* 0x000fe40000000000 */
[----:B0-----:R-:W-:-:S09]  /*0890*/  ULEA UR4, UR5, UR4, 0x18 ;  /* 0x0000000405047291 */ /* 0x001fd2000f8ec0ff */
[----:B------:R-:W-:Y:S01]  /*08a0*/  STS.64 [R0+UR4], R14 ;  /* 0x0000000e00007988 */ /* 0x000fe20008000a04 */
[----:B------:R-:W-:Y:S05]  /*08b0*/  EXIT ;  /* 0x000000000000794d */ /* 0x000fea0003800000 */
.L_x_2:
[----:B------:R-:W-:-:S00]  /*08c0*/  BRA `(.L_x_2) ;  /* 0xfffffffc00fc7947 */ /* 0x000fc0000383ffff */
[----:B------:R-:W-:-:S00]  /*08d0*/  NOP ;  /* 0x0000000000007918 */ /* 0x000fc00000000000 */
        /* <DEDUP_REMOVED lines=10> */
.L_x_3:


//--------------------- .nv.shared._Z21smem_ld_hammer_kernelv --------------------------
	.section	.nv.shared._Z21smem_ld_hammer_kernelv,"aw",@nobits
	.sectionflags	@""
.nv.shared._Z21smem_ld_hammer_kernelv:
	.zero		50176


//--------------------- .nv.shared.reserved.0     --------------------------
	.section	.nv.shared.reserved.0,"aw",@nobits
	.weak		__nv_reservedSMEM_offset_0_alias
	.size		__nv_reservedSMEM_offset_0_alias, 0, 64
	.other		__nv_reservedSMEM_offset_0_alias,@"STO_CUDA_RESERVED_SHARED STV_DEFAULT"
__nv_reservedSMEM_offset_0_alias:
	.zero		0
	.zero		64


//--------------------- .nv.constant0._Z21smem_ld_hammer_kernelv --------------------------
	.section	.nv.constant0._Z21smem_ld_hammer_kernelv,"a",@progbits
	.sectionflags	@""
	.align	4
.nv.constant0._Z21smem_ld_hammer_kernelv:
	.zero		896


//--------------------- SYMBOLS --------------------------

	.type		.nv.reservedSmem.offset0,@object
	.size		.nv.reservedSmem.offset0,0x4
	.type		.nv.reservedSmem.cap,@object
	.size		.nv.reservedSmem.cap,0x4
